//
// Generated by NVIDIA NVVM Compiler
//
// Compiler Build ID: CL-36424714
// Cuda compilation tools, release 13.0, V13.0.88
// Based on NVVM 20.0.0
//

.version 9.0
.target sm_100
.address_size 64

	// .globl	_Z6kernelP11data_structi
.extern .func  (.param .b32 func_retval0) vprintf
(
	.param .b64 vprintf_param_0,
	.param .b64 vprintf_param_1
)
;
.global .align 1 .b8 _ZN34_INTERNAL_6c050b08_4_k_cu_36e3de104cuda3std3__45__cpo5beginE[1];
.global .align 1 .b8 _ZN34_INTERNAL_6c050b08_4_k_cu_36e3de104cuda3std3__45__cpo3endE[1];
.global .align 1 .b8 _ZN34_INTERNAL_6c050b08_4_k_cu_36e3de104cuda3std3__45__cpo6cbeginE[1];
.global .align 1 .b8 _ZN34_INTERNAL_6c050b08_4_k_cu_36e3de104cuda3std3__45__cpo4cendE[1];
.global .align 1 .b8 _ZN34_INTERNAL_6c050b08_4_k_cu_36e3de104cuda3std3__45__cpo6rbeginE[1];
.global .align 1 .b8 _ZN34_INTERNAL_6c050b08_4_k_cu_36e3de104cuda3std3__45__cpo4rendE[1];
.global .align 1 .b8 _ZN34_INTERNAL_6c050b08_4_k_cu_36e3de104cuda3std3__45__cpo7crbeginE[1];
.global .align 1 .b8 _ZN34_INTERNAL_6c050b08_4_k_cu_36e3de104cuda3std3__45__cpo5crendE[1];
.global .align 1 .b8 _ZN34_INTERNAL_6c050b08_4_k_cu_36e3de104cuda3std3__436_GLOBAL__N__6c050b08_4_k_cu_36e3de106ignoreE[1];
.global .align 1 .b8 _ZN34_INTERNAL_6c050b08_4_k_cu_36e3de104cuda3std3__419piecewise_constructE[1];
.global .align 1 .b8 _ZN34_INTERNAL_6c050b08_4_k_cu_36e3de104cuda3std3__48in_placeE[1];
.global .align 1 .b8 _ZN34_INTERNAL_6c050b08_4_k_cu_36e3de104cuda3std3__420unreachable_sentinelE[1];
.global .align 1 .b8 _ZN34_INTERNAL_6c050b08_4_k_cu_36e3de104cuda3std3__47nulloptE[1];
.global .align 1 .b8 _ZN34_INTERNAL_6c050b08_4_k_cu_36e3de104cuda3std3__48unexpectE[1];
.global .align 1 .b8 _ZN34_INTERNAL_6c050b08_4_k_cu_36e3de104cuda3std6ranges3__45__cpo4swapE[1];
.global .align 1 .b8 _ZN34_INTERNAL_6c050b08_4_k_cu_36e3de104cuda3std6ranges3__45__cpo9iter_moveE[1];
.global .align 1 .b8 _ZN34_INTERNAL_6c050b08_4_k_cu_36e3de104cuda3std6ranges3__45__cpo5beginE[1];
.global .align 1 .b8 _ZN34_INTERNAL_6c050b08_4_k_cu_36e3de104cuda3std6ranges3__45__cpo3endE[1];
.global .align 1 .b8 _ZN34_INTERNAL_6c050b08_4_k_cu_36e3de104cuda3std6ranges3__45__cpo6cbeginE[1];
.global .align 1 .b8 _ZN34_INTERNAL_6c050b08_4_k_cu_36e3de104cuda3std6ranges3__45__cpo4cendE[1];
.global .align 1 .b8 _ZN34_INTERNAL_6c050b08_4_k_cu_36e3de104cuda3std6ranges3__45__cpo7advanceE[1];
.global .align 1 .b8 _ZN34_INTERNAL_6c050b08_4_k_cu_36e3de104cuda3std6ranges3__45__cpo9iter_swapE[1];
.global .align 1 .b8 _ZN34_INTERNAL_6c050b08_4_k_cu_36e3de104cuda3std6ranges3__45__cpo4nextE[1];
.global .align 1 .b8 _ZN34_INTERNAL_6c050b08_4_k_cu_36e3de104cuda3std6ranges3__45__cpo4prevE[1];
.global .align 1 .b8 _ZN34_INTERNAL_6c050b08_4_k_cu_36e3de104cuda3std6ranges3__45__cpo4dataE[1];
.global .align 1 .b8 _ZN34_INTERNAL_6c050b08_4_k_cu_36e3de104cuda3std6ranges3__45__cpo5cdataE[1];
.global .align 1 .b8 _ZN34_INTERNAL_6c050b08_4_k_cu_36e3de104cuda3std6ranges3__45__cpo4sizeE[1];
.global .align 1 .b8 _ZN34_INTERNAL_6c050b08_4_k_cu_36e3de104cuda3std6ranges3__45__cpo5ssizeE[1];
.global .align 1 .b8 _ZN34_INTERNAL_6c050b08_4_k_cu_36e3de104cuda3std6ranges3__45__cpo8distanceE[1];
.global .align 1 .b8 _ZN34_INTERNAL_6c050b08_4_k_cu_36e3de106thrust24THRUST_300001_SM_1000_NS8cuda_cub3parE[1];
.global .align 1 .b8 _ZN34_INTERNAL_6c050b08_4_k_cu_36e3de106thrust24THRUST_300001_SM_1000_NS8cuda_cub10par_nosyncE[1];
.global .align 1 .b8 _ZN34_INTERNAL_6c050b08_4_k_cu_36e3de106thrust24THRUST_300001_SM_1000_NS6system6detail10sequential3seqE[1];
.global .align 1 .b8 _ZN34_INTERNAL_6c050b08_4_k_cu_36e3de106thrust24THRUST_300001_SM_1000_NS12placeholders2_1E[1];
.global .align 1 .b8 _ZN34_INTERNAL_6c050b08_4_k_cu_36e3de106thrust24THRUST_300001_SM_1000_NS12placeholders2_2E[1];
.global .align 1 .b8 _ZN34_INTERNAL_6c050b08_4_k_cu_36e3de106thrust24THRUST_300001_SM_1000_NS12placeholders2_3E[1];
.global .align 1 .b8 _ZN34_INTERNAL_6c050b08_4_k_cu_36e3de106thrust24THRUST_300001_SM_1000_NS12placeholders2_4E[1];
.global .align 1 .b8 _ZN34_INTERNAL_6c050b08_4_k_cu_36e3de106thrust24THRUST_300001_SM_1000_NS12placeholders2_5E[1];
.global .align 1 .b8 _ZN34_INTERNAL_6c050b08_4_k_cu_36e3de106thrust24THRUST_300001_SM_1000_NS12placeholders2_6E[1];
.global .align 1 .b8 _ZN34_INTERNAL_6c050b08_4_k_cu_36e3de106thrust24THRUST_300001_SM_1000_NS12placeholders2_7E[1];
.global .align 1 .b8 _ZN34_INTERNAL_6c050b08_4_k_cu_36e3de106thrust24THRUST_300001_SM_1000_NS12placeholders2_8E[1];
.global .align 1 .b8 _ZN34_INTERNAL_6c050b08_4_k_cu_36e3de106thrust24THRUST_300001_SM_1000_NS12placeholders2_9E[1];
.global .align 1 .b8 _ZN34_INTERNAL_6c050b08_4_k_cu_36e3de106thrust24THRUST_300001_SM_1000_NS12placeholders3_10E[1];
.global .align 1 .b8 _ZN34_INTERNAL_6c050b08_4_k_cu_36e3de106thrust24THRUST_300001_SM_1000_NS3seqE[1];
.global .align 1 .b8 $str[33] = {116, 104, 114, 101, 97, 100, 73, 100, 120, 58, 32, 37, 100, 32, 105, 100, 58, 32, 37, 100, 32, 110, 117, 109, 98, 101, 114, 58, 32, 37, 102, 10};

.visible .entry _Z6kernelP11data_structi(
	.param .u64 .ptr .align 1 _Z6kernelP11data_structi_param_0,
	.param .u32 _Z6kernelP11data_structi_param_1
)
{
	.local .align 16 .b8 	__local_depot0[16];
	.reg .b64 	%SP;
	.reg .b64 	%SPL;
	.reg .pred 	%p<2>;
	.reg .b32 	%r<6>;
	.reg .b32 	%f<2>;
	.reg .b64 	%rd<9>;
	.reg .b64 	%fd<2>;

	mov.u64 	%SPL, __local_depot0;
	cvta.local.u64 	%SP, %SPL;
	ld.param.u64 	%rd1, [_Z6kernelP11data_structi_param_0];
	ld.param.u32 	%r2, [_Z6kernelP11data_structi_param_1];
	mov.u32 	%r1, %tid.x;
	setp.ge.u32 	%p1, %r1, %r2;
	@%p1 bra 	$L__BB0_2;
	add.u64 	%rd2, %SP, 0;
	add.u64 	%rd3, %SPL, 0;
	cvta.to.global.u64 	%rd4, %rd1;
	mul.wide.u32 	%rd5, %r1, 8;
	add.s64 	%rd6, %rd4, %rd5;
	ld.global.u32 	%r3, [%rd6];
	ld.global.f32 	%f1, [%rd6+4];
	cvt.f64.f32 	%fd1, %f1;
	st.local.v2.u32 	[%rd3], {%r1, %r3};
	st.local.f64 	[%rd3+8], %fd1;
	mov.u64 	%rd7, $str;
	cvta.global.u64 	%rd8, %rd7;
	{ // callseq 0, 0
	.param .b64 param0;
	st.param.b64 	[param0], %rd8;
	.param .b64 param1;
	st.param.b64 	[param1], %rd2;
	.param .b32 retval0;
	call.uni (retval0), 
	vprintf, 
	(
	param0, 
	param1
	);
	ld.param.b32 	%r4, [retval0];
	} // callseq 0
$L__BB0_2:
	ret;

}
	// .globl	_ZN3cub18CUB_300001_SM_10006detail11EmptyKernelIvEEvv
.visible .entry _ZN3cub18CUB_300001_SM_10006detail11EmptyKernelIvEEvv()
{


	ret;

}


// ===== COMPILED SASS (sm_100) =====

	.target	sm_100

	.elftype	@"ET_EXEC"


//--------------------- .note.nv.tkinfo           --------------------------
	.section	.note.nv.tkinfo,"",@"SHT_NOTE"
	.sectionflags	@"SHF_NOTE_NV_TKINFO"
	.tkinfo
        /*0018*/ 	.word	0x00000002
        /*0030*/ 	.string	""
        /*0030*/ 	.string	"ptxas"
        /*0030*/ 	.string	"Cuda compilation tools, release 13.0, V13.0.88"
        /*0030*/ 	.string	"Build cuda_13.0.r13.0/compiler.36424714_0"
        /*0030*/ 	.string	"-arch sm_100 -m 64 "



//--------------------- .note.nv.cuinfo           --------------------------
	.section	.note.nv.cuinfo,"",@"SHT_NOTE"
	.sectionflags	@"SHF_NOTE_NV_CUINFO"
        /*0018*/ 	.short	0x0002
        /*001a*/ 	.short	0x0064
        /*001c*/ 	.short	0x0082
	.zero		2


//--------------------- .nv.info                  --------------------------
	.section	.nv.info,"",@"SHT_CUDA_INFO"
	.align	4


	//----- nvinfo : EIATTR_REGCOUNT
	.align		4
        /*0000*/ 	.byte	0x04, 0x2f
        /*0002*/ 	.short	(.L_45 - .L_44)
	.align		4
.L_44:
        /*0004*/ 	.word	index@(_Z6kernelP11data_structi)
        /*0008*/ 	.word	0x00000018


	//----- nvinfo : EIATTR_FRAME_SIZE
	.align		4
.L_45:
        /*000c*/ 	.byte	0x04, 0x11
        /*000e*/ 	.short	(.L_47 - .L_46)
	.align		4
.L_46:
        /*0010*/ 	.word	index@(_Z6kernelP11data_structi)
        /*0014*/ 	.word	0x00000010


	//----- nvinfo : EIATTR_REGCOUNT
	.align		4
.L_47:
        /*0018*/ 	.byte	0x04, 0x2f
        /*001a*/ 	.short	(.L_49 - .L_48)
	.align		4
.L_48:
        /*001c*/ 	.word	index@(_ZN3cub18CUB_300001_SM_10006detail11EmptyKernelIvEEvv)
        /*0020*/ 	.word	0x00000004


	//----- nvinfo : EIATTR_FRAME_SIZE
	.align		4
.L_49:
        /*0024*/ 	.byte	0x04, 0x11
        /*0026*/ 	.short	(.L_51 - .L_50)
	.align		4
.L_50:
        /*0028*/ 	.word	index@(_ZN3cub18CUB_300001_SM_10006detail11EmptyKernelIvEEvv)
        /*002c*/ 	.word	0x00000000


	//----- nvinfo : EIATTR_MIN_STACK_SIZE
	.align		4
.L_51:
        /*0030*/ 	.byte	0x04, 0x12
        /*0032*/ 	.short	(.L_53 - .L_52)
	.align		4
.L_52:
        /*0034*/ 	.word	index@(_ZN3cub18CUB_300001_SM_10006detail11EmptyKernelIvEEvv)
        /*0038*/ 	.word	0x00000000


	//----- nvinfo : EIATTR_MIN_STACK_SIZE
	.align		4
.L_53:
        /*003c*/ 	.byte	0x04, 0x12
        /*003e*/ 	.short	(.L_55 - .L_54)
	.align		4
.L_54:
        /*0040*/ 	.word	index@(_Z6kernelP11data_structi)
        /*0044*/ 	.word	0x00000010
.L_55:


//--------------------- .nv.compat                --------------------------
	.section	.nv.compat,"",@"SHT_CUDA_COMPAT_INFO"
	.align	4
        /*0000*/ 	.byte	0x02, 0x09, 0x00, 0x00, 0x02, 0x02, 0x01, 0x00, 0x02, 0x05, 0x05, 0x00, 0x03, 0x07, 0x01, 0x01
        /*0010*/ 	.byte	0x02, 0x03, 0x00, 0x00, 0x02, 0x06, 0x01, 0x00, 0x04, 0x0b, 0x08, 0x00, 0x09, 0x00, 0x00, 0x00
        /*0020*/ 	.byte	0x00, 0x00, 0x00, 0x00


//--------------------- .nv.info._ZN3cub18CUB_300001_SM_10006detail11EmptyKernelIvEEvv --------------------------
	.section	.nv.info._ZN3cub18CUB_300001_SM_10006detail11EmptyKernelIvEEvv,"",@"SHT_CUDA_INFO"
	.sectionflags	@""
	.align	4


	//----- nvinfo : EIATTR_CUDA_API_VERSION
	.align		4
        /*0000*/ 	.byte	0x04, 0x37
        /*0002*/ 	.short	(.L_57 - .L_56)
.L_56:
        /*0004*/ 	.word	0x00000082


	//----- nvinfo : EIATTR_SPARSE_MMA_MASK
	.align		4
.L_57:
        /*0008*/ 	.byte	0x03, 0x50
        /*000a*/ 	.short	0x0000


	//----- nvinfo : EIATTR_MAXREG_COUNT
	.align		4
        /*000c*/ 	.byte	0x03, 0x1b
        /*000e*/ 	.short	0x00ff


	//----- nvinfo : EIATTR_MERCURY_ISA_VERSION
	.align		4
        /*0010*/ 	.byte	0x03, 0x5f
        /*0012*/ 	.short	0x0101


	//----- nvinfo : EIATTR_VRC_CTA_INIT_COUNT
	.align		4
        /*0014*/ 	.byte	0x02, 0x4a
	.zero		1
	.zero		1


	//----- nvinfo : EIATTR_EXIT_INSTR_OFFSETS
	.align		4
        /*0018*/ 	.byte	0x04, 0x1c
        /*001a*/ 	.short	(.L_59 - .L_58)


	//   ....[0]....
.L_58:
        /*001c*/ 	.word	0x00000010


	//----- nvinfo : EIATTR_SW_WAR
	.align		4
.L_59:
        /*0020*/ 	.byte	0x04, 0x36
        /*0022*/ 	.short	(.L_61 - .L_60)
.L_60:
        /*0024*/ 	.word	0x00000008
.L_61:


//--------------------- .nv.info._Z6kernelP11data_structi --------------------------
	.section	.nv.info._Z6kernelP11data_structi,"",@"SHT_CUDA_INFO"
	.sectionflags	@""
	.align	4


	//----- nvinfo : EIATTR_CUDA_API_VERSION
	.align		4
        /*0000*/ 	.byte	0x04, 0x37
        /*0002*/ 	.short	(.L_63 - .L_62)
.L_62:
        /*0004*/ 	.word	0x00000082


	//----- nvinfo : EIATTR_KPARAM_INFO
	.align		4
.L_63:
        /*0008*/ 	.byte	0x04, 0x17
        /*000a*/ 	.short	(.L_65 - .L_64)
.L_64:
        /*000c*/ 	.word	0x00000000
        /*0010*/ 	.short	0x0001
        /*0012*/ 	.short	0x0008
        /*0014*/ 	.byte	0x00, 0xf0, 0x11, 0x00


	//----- nvinfo : EIATTR_KPARAM_INFO
	.align		4
.L_65:
        /*0018*/ 	.byte	0x04, 0x17
        /*001a*/ 	.short	(.L_67 - .L_66)
.L_66:
        /*001c*/ 	.word	0x00000000
        /*0020*/ 	.short	0x0000
        /*0022*/ 	.short	0x0000
        /*0024*/ 	.byte	0x00, 0xf5, 0x21, 0x00


	//----- nvinfo : EIATTR_SPARSE_MMA_MASK
	.align		4
.L_67:
        /*0028*/ 	.byte	0x03, 0x50
        /*002a*/ 	.short	0x0000


	//----- nvinfo : EIATTR_MAXREG_COUNT
	.align		4
        /*002c*/ 	.byte	0x03, 0x1b
        /*002e*/ 	.short	0x00ff


	//----- nvinfo : EIATTR_EXTERNS
	.align		4
        /*0030*/ 	.byte	0x04, 0x0f
        /*0032*/ 	.short	(.L_69 - .L_68)


	//   ....[0]....
	.align		4
.L_68:
        /*0034*/ 	.word	index@(vprintf)


	//----- nvinfo : EIATTR_MERCURY_ISA_VERSION
	.align		4
.L_69:
        /*0038*/ 	.byte	0x03, 0x5f
        /*003a*/ 	.short	0x0101


	//----- nvinfo : EIATTR_VRC_CTA_INIT_COUNT
	.align		4
        /*003c*/ 	.byte	0x02, 0x4a
	.zero		1
	.zero		1


	//----- nvinfo : EIATTR_SYSCALL_OFFSETS
	.align		4
        /*0040*/ 	.byte	0x04, 0x46
        /*0042*/ 	.short	(.L_71 - .L_70)


	//   ....[0]....
.L_70:
        /*0044*/ 	.word	0x00000180


	//----- nvinfo : EIATTR_EXIT_INSTR_OFFSETS
	.align		4
.L_71:
        /*0048*/ 	.byte	0x04, 0x1c
        /*004a*/ 	.short	(.L_73 - .L_72)


	//   ....[0]....
.L_72:
        /*004c*/ 	.word	0x00000090


	//   ....[1]....
        /*0050*/ 	.word	0x00000190


	//----- nvinfo : EIATTR_CRS_STACK_SIZE
	.align		4
.L_73:
        /*0054*/ 	.byte	0x04, 0x1e
        /*0056*/ 	.short	(.L_75 - .L_74)
.L_74:
        /*0058*/ 	.word	0x00000000


	//----- nvinfo : EIATTR_CBANK_PARAM_SIZE
	.align		4
.L_75:
        /*005c*/ 	.byte	0x03, 0x19
        /*005e*/ 	.short	0x000c


	//----- nvinfo : EIATTR_PARAM_CBANK
	.align		4
        /*0060*/ 	.byte	0x04, 0x0a
        /*0062*/ 	.short	(.L_77 - .L_76)
	.align		4
.L_76:
        /*0064*/ 	.word	index@(.nv.constant0._Z6kernelP11data_structi)
        /*0068*/ 	.short	0x0380
        /*006a*/ 	.short	0x000c


	//----- nvinfo : EIATTR_SW_WAR
	.align		4
.L_77:
        /*006c*/ 	.byte	0x04, 0x36
        /*006e*/ 	.short	(.L_79 - .L_78)
.L_78:
        /*0070*/ 	.word	0x00000008
.L_79:


//--------------------- .nv.callgraph             --------------------------
	.section	.nv.callgraph,"",@"SHT_CUDA_CALLGRAPH"
	.align	4
	.sectionentsize	8
	.align		4
        /*0000*/ 	.word	0x00000000
	.align		4
        /*0004*/ 	.word	0xffffffff
	.align		4
        /*0008*/ 	.word	index@(_Z6kernelP11data_structi)
	.align		4
        /*000c*/ 	.word	index@(vprintf)
	.align		4
        /*0010*/ 	.word	0x00000000
	.align		4
        /*0014*/ 	.word	0xfffffffe
	.align		4
        /*0018*/ 	.word	0x00000000
	.align		4
        /*001c*/ 	.word	0xfffffffd
	.align		4
        /*0020*/ 	.word	0x00000000
	.align		4
        /*0024*/ 	.word	0xfffffffc


//--------------------- .nv.constant4             --------------------------
	.section	.nv.constant4,"a",@progbits
	.align	8
	.align		8
.nv.constant4:
        /*0000*/ 	.dword	_ZN34_INTERNAL_6c050b08_4_k_cu_36e3de104cuda3std3__45__cpo5beginE
	.align		8
        /*0008*/ 	.dword	_ZN34_INTERNAL_6c050b08_4_k_cu_36e3de104cuda3std3__45__cpo3endE
	.align		8
        /*0010*/ 	.dword	_ZN34_INTERNAL_6c050b08_4_k_cu_36e3de104cuda3std3__45__cpo6cbeginE
	.align		8
        /*0018*/ 	.dword	_ZN34_INTERNAL_6c050b08_4_k_cu_36e3de104cuda3std3__45__cpo4cendE
	.align		8
        /*0020*/ 	.dword	_ZN34_INTERNAL_6c050b08_4_k_cu_36e3de104cuda3std3__45__cpo6rbeginE
	.align		8
        /*0028*/ 	.dword	_ZN34_INTERNAL_6c050b08_4_k_cu_36e3de104cuda3std3__45__cpo4rendE
	.align		8
        /*0030*/ 	.dword	_ZN34_INTERNAL_6c050b08_4_k_cu_36e3de104cuda3std3__45__cpo7crbeginE
	.align		8
        /*0038*/ 	.dword	_ZN34_INTERNAL_6c050b08_4_k_cu_36e3de104cuda3std3__45__cpo5crendE
	.align		8
        /*0040*/ 	.dword	_ZN34_INTERNAL_6c050b08_4_k_cu_36e3de104cuda3std3__436_GLOBAL__N__6c050b08_4_k_cu_36e3de106ignoreE
	.align		8
        /*0048*/ 	.dword	_ZN34_INTERNAL_6c050b08_4_k_cu_36e3de104cuda3std3__419piecewise_constructE
	.align		8
        /*0050*/ 	.dword	_ZN34_INTERNAL_6c050b08_4_k_cu_36e3de104cuda3std3__48in_placeE
	.align		8
        /*0058*/ 	.dword	_ZN34_INTERNAL_6c050b08_4_k_cu_36e3de104cuda3std3__420unreachable_sentinelE
	.align		8
        /*0060*/ 	.dword	_ZN34_INTERNAL_6c050b08_4_k_cu_36e3de104cuda3std3__47nulloptE
	.align		8
        /*0068*/ 	.dword	_ZN34_INTERNAL_6c050b08_4_k_cu_36e3de104cuda3std3__48unexpectE
	.align		8
        /*0070*/ 	.dword	_ZN34_INTERNAL_6c050b08_4_k_cu_36e3de104cuda3std6ranges3__45__cpo4swapE
	.align		8
        /*0078*/ 	.dword	_ZN34_INTERNAL_6c050b08_4_k_cu_36e3de104cuda3std6ranges3__45__cpo9iter_moveE
	.align		8
        /*0080*/ 	.dword	_ZN34_INTERNAL_6c050b08_4_k_cu_36e3de104cuda3std6ranges3__45__cpo5beginE
	.align		8
        /*0088*/ 	.dword	_ZN34_INTERNAL_6c050b08_4_k_cu_36e3de104cuda3std6ranges3__45__cpo3endE
	.align		8
        /*0090*/ 	.dword	_ZN34_INTERNAL_6c050b08_4_k_cu_36e3de104cuda3std6ranges3__45__cpo6cbeginE
	.align		8
        /*0098*/ 	.dword	_ZN34_INTERNAL_6c050b08_4_k_cu_36e3de104cuda3std6ranges3__45__cpo4cendE
	.align		8
        /*00a0*/ 	.dword	_ZN34_INTERNAL_6c050b08_4_k_cu_36e3de104cuda3std6ranges3__45__cpo7advanceE
	.align		8
        /*00a8*/ 	.dword	_ZN34_INTERNAL_6c050b08_4_k_cu_36e3de104cuda3std6ranges3__45__cpo9iter_swapE
	.align		8
        /*00b0*/ 	.dword	_ZN34_INTERNAL_6c050b08_4_k_cu_36e3de104cuda3std6ranges3__45__cpo4nextE
	.align		8
        /*00b8*/ 	.dword	_ZN34_INTERNAL_6c050b08_4_k_cu_36e3de104cuda3std6ranges3__45__cpo4prevE
	.align		8
        /*00c0*/ 	.dword	_ZN34_INTERNAL_6c050b08_4_k_cu_36e3de104cuda3std6ranges3__45__cpo4dataE
	.align		8
        /*00c8*/ 	.dword	_ZN34_INTERNAL_6c050b08_4_k_cu_36e3de104cuda3std6ranges3__45__cpo5cdataE
	.align		8
        /*00d0*/ 	.dword	_ZN34_INTERNAL_6c050b08_4_k_cu_36e3de104cuda3std6ranges3__45__cpo4sizeE
	.align		8
        /*00d8*/ 	.dword	_ZN34_INTERNAL_6c050b08_4_k_cu_36e3de104cuda3std6ranges3__45__cpo5ssizeE
	.align		8
        /*00e0*/ 	.dword	_ZN34_INTERNAL_6c050b08_4_k_cu_36e3de104cuda3std6ranges3__45__cpo8distanceE
	.align		8
        /*00e8*/ 	.dword	_ZN34_INTERNAL_6c050b08_4_k_cu_36e3de106thrust24THRUST_300001_SM_1000_NS8cuda_cub3parE
	.align		8
        /*00f0*/ 	.dword	_ZN34_INTERNAL_6c050b08_4_k_cu_36e3de106thrust24THRUST_300001_SM_1000_NS8cuda_cub10par_nosyncE
	.align		8
        /*00f8*/ 	.dword	_ZN34_INTERNAL_6c050b08_4_k_cu_36e3de106thrust24THRUST_300001_SM_1000_NS6system6detail10sequential3seqE
	.align		8
        /*0100*/ 	.dword	_ZN34_INTERNAL_6c050b08_4_k_cu_36e3de106thrust24THRUST_300001_SM_1000_NS12placeholders2_1E
	.align		8
        /*0108*/ 	.dword	_ZN34_INTERNAL_6c050b08_4_k_cu_36e3de106thrust24THRUST_300001_SM_1000_NS12placeholders2_2E
	.align		8
        /*0110*/ 	.dword	_ZN34_INTERNAL_6c050b08_4_k_cu_36e3de106thrust24THRUST_300001_SM_1000_NS12placeholders2_3E
	.align		8
        /*0118*/ 	.dword	_ZN34_INTERNAL_6c050b08_4_k_cu_36e3de106thrust24THRUST_300001_SM_1000_NS12placeholders2_4E
	.align		8
        /*0120*/ 	.dword	_ZN34_INTERNAL_6c050b08_4_k_cu_36e3de106thrust24THRUST_300001_SM_1000_NS12placeholders2_5E
	.align		8
        /*0128*/ 	.dword	_ZN34_INTERNAL_6c050b08_4_k_cu_36e3de106thrust24THRUST_300001_SM_1000_NS12placeholders2_6E
	.align		8
        /*0130*/ 	.dword	_ZN34_INTERNAL_6c050b08_4_k_cu_36e3de106thrust24THRUST_300001_SM_1000_NS12placeholders2_7E
	.align		8
        /*0138*/ 	.dword	_ZN34_INTERNAL_6c050b08_4_k_cu_36e3de106thrust24THRUST_300001_SM_1000_NS12placeholders2_8E
	.align		8
        /*0140*/ 	.dword	_ZN34_INTERNAL_6c050b08_4_k_cu_36e3de106thrust24THRUST_300001_SM_1000_NS12placeholders2_9E
	.align		8
        /*0148*/ 	.dword	_ZN34_INTERNAL_6c050b08_4_k_cu_36e3de106thrust24THRUST_300001_SM_1000_NS12placeholders3_10E
	.align		8
        /*0150*/ 	.dword	_ZN34_INTERNAL_6c050b08_4_k_cu_36e3de106thrust24THRUST_300001_SM_1000_NS3seqE
	.align		8
        /*0158*/ 	.dword	$str
	.align		8
        /*0160*/ 	.dword	vprintf


//--------------------- .text._ZN3cub18CUB_300001_SM_10006detail11EmptyKernelIvEEvv --------------------------
	.section	.text._ZN3cub18CUB_300001_SM_10006detail11EmptyKernelIvEEvv,"ax",@progbits
	.align	128
        .global         _ZN3cub18CUB_300001_SM_10006detail11EmptyKernelIvEEvv
        .type           _ZN3cub18CUB_300001_SM_10006detail11EmptyKernelIvEEvv,@function
        .size           _ZN3cub18CUB_300001_SM_10006detail11EmptyKernelIvEEvv,(.L_x_3 - _ZN3cub18CUB_300001_SM_10006detail11EmptyKernelIvEEvv)
        .other          _ZN3cub18CUB_300001_SM_10006detail11EmptyKernelIvEEvv,@"STO_CUDA_ENTRY STV_DEFAULT"
_ZN3cub18CUB_300001_SM_10006detail11EmptyKernelIvEEvv:
.text._ZN3cub18CUB_300001_SM_10006detail11EmptyKernelIvEEvv:
[----:B------:R-:W-:Y:S01]  /*0000*/  LDC R1, c[0x0][0x37c] ;  /* 0x0000df00ff017b82 */ /* 0x000fe20000000800 */
[----:B------:R-:W-:Y:S05]  /*0010*/  EXIT ;  /* 0x000000000000794d */ /* 0x000fea0003800000 */
.L_x_0:
[----:B------:R-:W-:-:S00]  /*0020*/  BRA `(.L_x_0) ;  /* 0xfffffffc00fc7947 */ /* 0x000fc0000383ffff */
[----:B------:R-:W-:-:S00]  /*0030*/  NOP ;  /* 0x0000000000007918 */ /* 0x000fc00000000000 */
        /* <DEDUP_REMOVED lines=12> */
.L_x_3:


//--------------------- .text._Z6kernelP11data_structi --------------------------
	.section	.text._Z6kernelP11data_structi,"ax",@progbits
	.align	128
        .global         _Z6kernelP11data_structi
        .type           _Z6kernelP11data_structi,@function
        .size           _Z6kernelP11data_structi,(.L_x_4 - _Z6kernelP11data_structi)
        .other          _Z6kernelP11data_structi,@"STO_CUDA_ENTRY STV_DEFAULT"
_Z6kernelP11data_structi:
.text._Z6kernelP11data_structi:
[----:B------:R-:W0:Y:S01]  /*0000*/  LDC R1, c[0x0][0x37c] ;  /* 0x0000df00ff017b82 */ /* 0x000e220000000800 */
[----:B------:R-:W1:Y:S01]  /*0010*/  S2R R12, SR_TID.X ;  /* 0x00000000000c7919 */ /* 0x000e620000002100 */
[----:B------:R-:W1:Y:S01]  /*0020*/  LDCU UR6, c[0x0][0x388] ;  /* 0x00007100ff0677ac */ /* 0x000e620008000800 */
[----:B0-----:R-:W-:Y:S01]  /*0030*/  VIADD R1, R1, 0xfffffff0 ;  /* 0xfffffff001017836 */ /* 0x001fe20000000000 */
[----:B------:R-:W0:Y:S01]  /*0040*/  LDCU UR4, c[0x0][0x2f8] ;  /* 0x00005f00ff0477ac */ /* 0x000e220008000800 */
[----:B------:R-:W2:Y:S03]  /*0050*/  LDCU UR5, c[0x0][0x2fc] ;  /* 0x00005f80ff0577ac */ /* 0x000ea60008000800 */
[----:B0-----:R-:W-:-:S05]  /*0060*/  IADD3 R6, P1, PT, R1, UR4, RZ ;  /* 0x0000000401067c10 */ /* 0x001fca000ff3e0ff */
[----:B--2---:R-:W-:Y:S01]  /*0070*/  IMAD.X R7, RZ, RZ, UR5, P1 ;  /* 0x00000005ff077e24 */ /* 0x004fe200088e06ff */
[----:B-1----:R-:W-:-:S13]  /*0080*/  ISETP.GE.U32.AND P0, PT, R12, UR6, PT ;  /* 0x000000060c007c0c */ /* 0x002fda000bf06070 */
[----:B------:R-:W-:Y:S05]  /*0090*/  @P0 EXIT ;  /* 0x000000000000094d */ /* 0x000fea0003800000 */
[----:B------:R-:W0:Y:S01]  /*00a0*/  LDC.64 R2, c[0x0][0x380] ;  /* 0x0000e000ff027b82 */ /* 0x000e220000000a00 */
[----:B------:R-:W1:Y:S01]  /*00b0*/  LDCU.64 UR4, c[0x0][0x358] ;  /* 0x00006b00ff0477ac */ /* 0x000e620008000a00 */
[----:B0-----:R-:W-:-:S05]  /*00c0*/  IMAD.WIDE.U32 R2, R12, 0x8, R2 ;  /* 0x000000080c027825 */ /* 0x001fca00078e0002 */
[----:B-1----:R-:W2:Y:S04]  /*00d0*/  LDG.E R0, desc[UR4][R2.64+0x4] ;  /* 0x0000040402007981 */ /* 0x002ea8000c1e1900 */
[----:B------:R-:W3:Y:S01]  /*00e0*/  LDG.E R13, desc[UR4][R2.64] ;  /* 0x00000004020d7981 */ /* 0x000ee2000c1e1900 */
[----:B------:R-:W-:Y:S01]  /*00f0*/  MOV R10, 0x160 ;  /* 0x00000160000a7802 */ /* 0x000fe20000000f00 */
[----:B------:R-:W0:Y:S05]  /*0100*/  LDCU.64 UR4, c[0x4][0x158] ;  /* 0x01002b00ff0477ac */ /* 0x000e2a0008000a00 */
[----:B------:R-:W1:Y:S01]  /*0110*/  LDC.64 R10, c[0x4][R10] ;  /* 0x010000000a0a7b82 */ /* 0x000e620000000a00 */
[----:B0-----:R-:W-:Y:S01]  /*0120*/  MOV R4, UR4 ;  /* 0x0000000400047c02 */ /* 0x001fe20008000f00 */
[----:B------:R-:W-:Y:S01]  /*0130*/  IMAD.U32 R5, RZ, RZ, UR5 ;  /* 0x00000005ff057e24 */ /* 0x000fe2000f8e00ff */
[----:B--2---:R-:W0:Y:S01]  /*0140*/  F2F.F64.F32 R8, R0 ;  /* 0x0000000000087310 */ /* 0x004e220000201800 */
[----:B---3--:R2:W-:Y:S04]  /*0150*/  STL.64 [R1], R12 ;  /* 0x0000000c01007387 */ /* 0x0085e80000100a00 */
[----:B01----:R2:W-:Y:S02]  /*0160*/  STL.64 [R1+0x8], R8 ;  /* 0x0000080801007387 */ /* 0x0035e40000100a00 */
[----:B------:R-:W-:-:S07]  /*0170*/  LEPC R20, `(.L_x_1) ;  /* 0x000000001014794e */ /* 0x000fce0000000000 */
[----:B--2---:R-:W-:Y:S05]  /*0180*/  CALL.ABS.NOINC R10 ;  /* 0x000000000a007343 */ /* 0x004fea0003c00000 */
.L_x_1:
[----:B------:R-:W-:Y:S05]  /*0190*/  EXIT ;  /* 0x000000000000794d */ /* 0x000fea0003800000 */
.L_x_2:
        /* <DEDUP_REMOVED lines=14> */
.L_x_4:


//--------------------- .nv.global.init           --------------------------
	.section	.nv.global.init,"aw",@progbits
.nv.global.init:
	.type		$str,@object
	.size		$str,(.L_43 - $str)
$str:
        /*0000*/ 	.byte	0x74, 0x68, 0x72, 0x65, 0x61, 0x64, 0x49, 0x64, 0x78, 0x3a, 0x20, 0x25, 0x64, 0x20, 0x69, 0x64
        /*0010*/ 	.byte	0x3a, 0x20, 0x25, 0x64, 0x20, 0x6e, 0x75, 0x6d, 0x62, 0x65, 0x72, 0x3a, 0x20, 0x25, 0x66, 0x0a
        /*0020*/ 	.byte	0x00
.L_43:


//--------------------- .nv.shared.reserved.0     --------------------------
	.section	.nv.shared.reserved.0,"aw",@nobits
	.weak		__nv_reservedSMEM_offset_0_alias
	.size		__nv_reservedSMEM_offset_0_alias, 0, 64
	.other		__nv_reservedSMEM_offset_0_alias,@"STO_CUDA_RESERVED_SHARED STV_DEFAULT"
__nv_reservedSMEM_offset_0_alias:
	.zero		0
	.zero		64


//--------------------- .nv.global                --------------------------
	.section	.nv.global,"aw",@nobits
.nv.global:
	.type		_ZN34_INTERNAL_6c050b08_4_k_cu_36e3de106thrust24THRUST_300001_SM_1000_NS3seqE,@object
	.size		_ZN34_INTERNAL_6c050b08_4_k_cu_36e3de106thrust24THRUST_300001_SM_1000_NS3seqE,(_ZN34_INTERNAL_6c050b08_4_k_cu_36e3de104cuda3std3__48in_placeE - _ZN34_INTERNAL_6c050b08_4_k_cu_36e3de106thrust24THRUST_300001_SM_1000_NS3seqE)
_ZN34_INTERNAL_6c050b08_4_k_cu_36e3de106thrust24THRUST_300001_SM_1000_NS3seqE:
	.zero		1
	.type		_ZN34_INTERNAL_6c050b08_4_k_cu_36e3de104cuda3std3__48in_placeE,@object
	.size		_ZN34_INTERNAL_6c050b08_4_k_cu_36e3de104cuda3std3__48in_placeE,(_ZN34_INTERNAL_6c050b08_4_k_cu_36e3de104cuda3std6ranges3__45__cpo4sizeE - _ZN34_INTERNAL_6c050b08_4_k_cu_36e3de104cuda3std3__48in_placeE)
_ZN34_INTERNAL_6c050b08_4_k_cu_36e3de104cuda3std3__48in_placeE:
	.zero		1
	.type		_ZN34_INTERNAL_6c050b08_4_k_cu_36e3de104cuda3std6ranges3__45__cpo4sizeE,@object
	.size		_ZN34_INTERNAL_6c050b08_4_k_cu_36e3de104cuda3std6ranges3__45__cpo4sizeE,(_ZN34_INTERNAL_6c050b08_4_k_cu_36e3de106thrust24THRUST_300001_SM_1000_NS12placeholders2_3E - _ZN34_INTERNAL_6c050b08_4_k_cu_36e3de104cuda3std6ranges3__45__cpo4sizeE)
_ZN34_INTERNAL_6c050b08_4_k_cu_36e3de104cuda3std6ranges3__45__cpo4sizeE:
	.zero		1
	.type		_ZN34_INTERNAL_6c050b08_4_k_cu_36e3de106thrust24THRUST_300001_SM_1000_NS12placeholders2_3E,@object
	.size		_ZN34_INTERNAL_6c050b08_4_k_cu_36e3de106thrust24THRUST_300001_SM_1000_NS12placeholders2_3E,(_ZN34_INTERNAL_6c050b08_4_k_cu_36e3de104cuda3std3__45__cpo6cbeginE - _ZN34_INTERNAL_6c050b08_4_k_cu_36e3de106thrust24THRUST_300001_SM_1000_NS12placeholders2_3E)
_ZN34_INTERNAL_6c050b08_4_k_cu_36e3de106thrust24THRUST_300001_SM_1000_NS12placeholders2_3E:
	.zero		1
	.type		_ZN34_INTERNAL_6c050b08_4_k_cu_36e3de104cuda3std3__45__cpo6cbeginE,@object
	.size		_ZN34_INTERNAL_6c050b08_4_k_cu_36e3de104cuda3std3__45__cpo6cbeginE,(_ZN34_INTERNAL_6c050b08_4_k_cu_36e3de104cuda3std6ranges3__45__cpo6cbeginE - _ZN34_INTERNAL_6c050b08_4_k_cu_36e3de104cuda3std3__45__cpo6cbeginE)
_ZN34_INTERNAL_6c050b08_4_k_cu_36e3de104cuda3std3__45__cpo6cbeginE:
	.zero		1
	.type		_ZN34_INTERNAL_6c050b08_4_k_cu_36e3de104cuda3std6ranges3__45__cpo6cbeginE,@object
	.size		_ZN34_INTERNAL_6c050b08_4_k_cu_36e3de104cuda3std6ranges3__45__cpo6cbeginE,(_ZN34_INTERNAL_6c050b08_4_k_cu_36e3de106thrust24THRUST_300001_SM_1000_NS12placeholders2_7E - _ZN34_INTERNAL_6c050b08_4_k_cu_36e3de104cuda3std6ranges3__45__cpo6cbeginE)
_ZN34_INTERNAL_6c050b08_4_k_cu_36e3de104cuda3std6ranges3__45__cpo6cbeginE:
	.zero		1
	.type		_ZN34_INTERNAL_6c050b08_4_k_cu_36e3de106thrust24THRUST_300001_SM_1000_NS12placeholders2_7E,@object
	.size		_ZN34_INTERNAL_6c050b08_4_k_cu_36e3de106thrust24THRUST_300001_SM_1000_NS12placeholders2_7E,(_ZN34_INTERNAL_6c050b08_4_k_cu_36e3de104cuda3std3__45__cpo7crbeginE - _ZN34_INTERNAL_6c050b08_4_k_cu_36e3de106thrust24THRUST_300001_SM_1000_NS12placeholders2_7E)
_ZN34_INTERNAL_6c050b08_4_k_cu_36e3de106thrust24THRUST_300001_SM_1000_NS12placeholders2_7E:
	.zero		1
	.type		_ZN34_INTERNAL_6c050b08_4_k_cu_36e3de104cuda3std3__45__cpo7crbeginE,@object
	.size		_ZN34_INTERNAL_6c050b08_4_k_cu_36e3de104cuda3std3__45__cpo7crbeginE,(_ZN34_INTERNAL_6c050b08_4_k_cu_36e3de104cuda3std6ranges3__45__cpo4nextE - _ZN34_INTERNAL_6c050b08_4_k_cu_36e3de104cuda3std3__45__cpo7crbeginE)
_ZN34_INTERNAL_6c050b08_4_k_cu_36e3de104cuda3std3__45__cpo7crbeginE:
	.zero		1
	.type		_ZN34_INTERNAL_6c050b08_4_k_cu_36e3de104cuda3std6ranges3__45__cpo4nextE,@object
	.size		_ZN34_INTERNAL_6c050b08_4_k_cu_36e3de104cuda3std6ranges3__45__cpo4nextE,(_ZN34_INTERNAL_6c050b08_4_k_cu_36e3de104cuda3std6ranges3__45__cpo4swapE - _ZN34_INTERNAL_6c050b08_4_k_cu_36e3de104cuda3std6ranges3__45__cpo4nextE)
_ZN34_INTERNAL_6c050b08_4_k_cu_36e3de104cuda3std6ranges3__45__cpo4nextE:
	.zero		1
	.type		_ZN34_INTERNAL_6c050b08_4_k_cu_36e3de104cuda3std6ranges3__45__cpo4swapE,@object
	.size		_ZN34_INTERNAL_6c050b08_4_k_cu_36e3de104cuda3std6ranges3__45__cpo4swapE,(_ZN34_INTERNAL_6c050b08_4_k_cu_36e3de106thrust24THRUST_300001_SM_1000_NS8cuda_cub10par_nosyncE - _ZN34_INTERNAL_6c050b08_4_k_cu_36e3de104cuda3std6ranges3__45__cpo4swapE)
_ZN34_INTERNAL_6c050b08_4_k_cu_36e3de104cuda3std6ranges3__45__cpo4swapE:
	.zero		1
	.type		_ZN34_INTERNAL_6c050b08_4_k_cu_36e3de106thrust24THRUST_300001_SM_1000_NS8cuda_cub10par_nosyncE,@object
	.size		_ZN34_INTERNAL_6c050b08_4_k_cu_36e3de106thrust24THRUST_300001_SM_1000_NS8cuda_cub10par_nosyncE,(_ZN34_INTERNAL_6c050b08_4_k_cu_36e3de106thrust24THRUST_300001_SM_1000_NS12placeholders2_9E - _ZN34_INTERNAL_6c050b08_4_k_cu_36e3de106thrust24THRUST_300001_SM_1000_NS8cuda_cub10par_nosyncE)
_ZN34_INTERNAL_6c050b08_4_k_cu_36e3de106thrust24THRUST_300001_SM_1000_NS8cuda_cub10par_nosyncE:
	.zero		1
	.type		_ZN34_INTERNAL_6c050b08_4_k_cu_36e3de106thrust24THRUST_300001_SM_1000_NS12placeholders2_9E,@object
	.size		_ZN34_INTERNAL_6c050b08_4_k_cu_36e3de106thrust24THRUST_300001_SM_1000_NS12placeholders2_9E,(_ZN34_INTERNAL_6c050b08_4_k_cu_36e3de104cuda3std3__436_GLOBAL__N__6c050b08_4_k_cu_36e3de106ignoreE - _ZN34_INTERNAL_6c050b08_4_k_cu_36e3de106thrust24THRUST_300001_SM_1000_NS12placeholders2_9E)
_ZN34_INTERNAL_6c050b08_4_k_cu_36e3de106thrust24THRUST_300001_SM_1000_NS12placeholders2_9E:
	.zero		1
	.type		_ZN34_INTERNAL_6c050b08_4_k_cu_36e3de104cuda3std3__436_GLOBAL__N__6c050b08_4_k_cu_36e3de106ignoreE,@object
	.size		_ZN34_INTERNAL_6c050b08_4_k_cu_36e3de104cuda3std3__436_GLOBAL__N__6c050b08_4_k_cu_36e3de106ignoreE,(_ZN34_INTERNAL_6c050b08_4_k_cu_36e3de104cuda3std6ranges3__45__cpo4dataE - _ZN34_INTERNAL_6c050b08_4_k_cu_36e3de104cuda3std3__436_GLOBAL__N__6c050b08_4_k_cu_36e3de106ignoreE)
_ZN34_INTERNAL_6c050b08_4_k_cu_36e3de104cuda3std3__436_GLOBAL__N__6c050b08_4_k_cu_36e3de106ignoreE:
	.zero		1
	.type		_ZN34_INTERNAL_6c050b08_4_k_cu_36e3de104cuda3std6ranges3__45__cpo4dataE,@object
	.size		_ZN34_INTERNAL_6c050b08_4_k_cu_36e3de104cuda3std6ranges3__45__cpo4dataE,(_ZN34_INTERNAL_6c050b08_4_k_cu_36e3de106thrust24THRUST_300001_SM_1000_NS12placeholders2_1E - _ZN34_INTERNAL_6c050b08_4_k_cu_36e3de104cuda3std6ranges3__45__cpo4dataE)
_ZN34_INTERNAL_6c050b08_4_k_cu_36e3de104cuda3std6ranges3__45__cpo4dataE:
	.zero		1
	.type		_ZN34_INTERNAL_6c050b08_4_k_cu_36e3de106thrust24THRUST_300001_SM_1000_NS12placeholders2_1E,@object
	.size		_ZN34_INTERNAL_6c050b08_4_k_cu_36e3de106thrust24THRUST_300001_SM_1000_NS12placeholders2_1E,(_ZN34_INTERNAL_6c050b08_4_k_cu_36e3de104cuda3std3__45__cpo5beginE - _ZN34_INTERNAL_6c050b08_4_k_cu_36e3de106thrust24THRUST_300001_SM_1000_NS12placeholders2_1E)
_ZN34_INTERNAL_6c050b08_4_k_cu_36e3de106thrust24THRUST_300001_SM_1000_NS12placeholders2_1E:
	.zero		1
	.type		_ZN34_INTERNAL_6c050b08_4_k_cu_36e3de104cuda3std3__45__cpo5beginE,@object
	.size		_ZN34_INTERNAL_6c050b08_4_k_cu_36e3de104cuda3std3__45__cpo5beginE,(_ZN34_INTERNAL_6c050b08_4_k_cu_36e3de104cuda3std6ranges3__45__cpo5beginE - _ZN34_INTERNAL_6c050b08_4_k_cu_36e3de104cuda3std3__45__cpo5beginE)
_ZN34_INTERNAL_6c050b08_4_k_cu_36e3de104cuda3std3__45__cpo5beginE:
	.zero		1
	.type		_ZN34_INTERNAL_6c050b08_4_k_cu_36e3de104cuda3std6ranges3__45__cpo5beginE,@object
	.size		_ZN34_INTERNAL_6c050b08_4_k_cu_36e3de104cuda3std6ranges3__45__cpo5beginE,(_ZN34_INTERNAL_6c050b08_4_k_cu_36e3de106thrust24THRUST_300001_SM_1000_NS12placeholders2_5E - _ZN34_INTERNAL_6c050b08_4_k_cu_36e3de104cuda3std6ranges3__45__cpo5beginE)
_ZN34_INTERNAL_6c050b08_4_k_cu_36e3de104cuda3std6ranges3__45__cpo5beginE:
	.zero		1
	.type		_ZN34_INTERNAL_6c050b08_4_k_cu_36e3de106thrust24THRUST_300001_SM_1000_NS12placeholders2_5E,@object
	.size		_ZN34_INTERNAL_6c050b08_4_k_cu_36e3de106thrust24THRUST_300001_SM_1000_NS12placeholders2_5E,(_ZN34_INTERNAL_6c050b08_4_k_cu_36e3de104cuda3std3__45__cpo6rbeginE - _ZN34_INTERNAL_6c050b08_4_k_cu_36e3de106thrust24THRUST_300001_SM_1000_NS12placeholders2_5E)
_ZN34_INTERNAL_6c050b08_4_k_cu_36e3de106thrust24THRUST_300001_SM_1000_NS12placeholders2_5E:
	.zero		1
	.type		_ZN34_INTERNAL_6c050b08_4_k_cu_36e3de104cuda3std3__45__cpo6rbeginE,@object
	.size		_ZN34_INTERNAL_6c050b08_4_k_cu_36e3de104cuda3std3__45__cpo6rbeginE,(_ZN34_INTERNAL_6c050b08_4_k_cu_36e3de104cuda3std6ranges3__45__cpo7advanceE - _ZN34_INTERNAL_6c050b08_4_k_cu_36e3de104cuda3std3__45__cpo6rbeginE)
_ZN34_INTERNAL_6c050b08_4_k_cu_36e3de104cuda3std3__45__cpo6rbeginE:
	.zero		1
	.type		_ZN34_INTERNAL_6c050b08_4_k_cu_36e3de104cuda3std6ranges3__45__cpo7advanceE,@object
	.size		_ZN34_INTERNAL_6c050b08_4_k_cu_36e3de104cuda3std6ranges3__45__cpo7advanceE,(_ZN34_INTERNAL_6c050b08_4_k_cu_36e3de104cuda3std3__47nulloptE - _ZN34_INTERNAL_6c050b08_4_k_cu_36e3de104cuda3std6ranges3__45__cpo7advanceE)
_ZN34_INTERNAL_6c050b08_4_k_cu_36e3de104cuda3std6ranges3__45__cpo7advanceE:
	.zero		1
	.type		_ZN34_INTERNAL_6c050b08_4_k_cu_36e3de104cuda3std3__47nulloptE,@object
	.size		_ZN34_INTERNAL_6c050b08_4_k_cu_36e3de104cuda3std3__47nulloptE,(_ZN34_INTERNAL_6c050b08_4_k_cu_36e3de104cuda3std6ranges3__45__cpo8distanceE - _ZN34_INTERNAL_6c050b08_4_k_cu_36e3de104cuda3std3__47nulloptE)
_ZN34_INTERNAL_6c050b08_4_k_cu_36e3de104cuda3std3__47nulloptE:
	.zero		1
	.type		_ZN34_INTERNAL_6c050b08_4_k_cu_36e3de104cuda3std6ranges3__45__cpo8distanceE,@object
	.size		_ZN34_INTERNAL_6c050b08_4_k_cu_36e3de104cuda3std6ranges3__45__cpo8distanceE,(_ZN34_INTERNAL_6c050b08_4_k_cu_36e3de106thrust24THRUST_300001_SM_1000_NS12placeholders3_10E - _ZN34_INTERNAL_6c050b08_4_k_cu_36e3de104cuda3std6ranges3__45__cpo8distanceE)
_ZN34_INTERNAL_6c050b08_4_k_cu_36e3de104cuda3std6ranges3__45__cpo8distanceE:
	.zero		1
	.type		_ZN34_INTERNAL_6c050b08_4_k_cu_36e3de106thrust24THRUST_300001_SM_1000_NS12placeholders3_10E,@object
	.size		_ZN34_INTERNAL_6c050b08_4_k_cu_36e3de106thrust24THRUST_300001_SM_1000_NS12placeholders3_10E,(_ZN34_INTERNAL_6c050b08_4_k_cu_36e3de104cuda3std3__419piecewise_constructE - _ZN34_INTERNAL_6c050b08_4_k_cu_36e3de106thrust24THRUST_300001_SM_1000_NS12placeholders3_10E)
_ZN34_INTERNAL_6c050b08_4_k_cu_36e3de106thrust24THRUST_300001_SM_1000_NS12placeholders3_10E:
	.zero		1
	.type		_ZN34_INTERNAL_6c050b08_4_k_cu_36e3de104cuda3std3__419piecewise_constructE,@object
	.size		_ZN34_INTERNAL_6c050b08_4_k_cu_36e3de104cuda3std3__419piecewise_constructE,(_ZN34_INTERNAL_6c050b08_4_k_cu_36e3de104cuda3std6ranges3__45__cpo5cdataE - _ZN34_INTERNAL_6c050b08_4_k_cu_36e3de104cuda3std3__419piecewise_constructE)
_ZN34_INTERNAL_6c050b08_4_k_cu_36e3de104cuda3std3__419piecewise_constructE:
	.zero		1
	.type		_ZN34_INTERNAL_6c050b08_4_k_cu_36e3de104cuda3std6ranges3__45__cpo5cdataE,@object
	.size		_ZN34_INTERNAL_6c050b08_4_k_cu_36e3de104cuda3std6ranges3__45__cpo5cdataE,(_ZN34_INTERNAL_6c050b08_4_k_cu_36e3de106thrust24THRUST_300001_SM_1000_NS12placeholders2_2E - _ZN34_INTERNAL_6c050b08_4_k_cu_36e3de104cuda3std6ranges3__45__cpo5cdataE)
_ZN34_INTERNAL_6c050b08_4_k_cu_36e3de104cuda3std6ranges3__45__cpo5cdataE:
	.zero		1
	.type		_ZN34_INTERNAL_6c050b08_4_k_cu_36e3de106thrust24THRUST_300001_SM_1000_NS12placeholders2_2E,@object
	.size		_ZN34_INTERNAL_6c050b08_4_k_cu_36e3de106thrust24THRUST_300001_SM_1000_NS12placeholders2_2E,(_ZN34_INTERNAL_6c050b08_4_k_cu_36e3de104cuda3std3__45__cpo3endE - _ZN34_INTERNAL_6c050b08_4_k_cu_36e3de106thrust24THRUST_300001_SM_1000_NS12placeholders2_2E)
_ZN34_INTERNAL_6c050b08_4_k_cu_36e3de106thrust24THRUST_300001_SM_1000_NS12placeholders2_2E:
	.zero		1
	.type		_ZN34_INTERNAL_6c050b08_4_k_cu_36e3de104cuda3std3__45__cpo3endE,@object
	.size		_ZN34_INTERNAL_6c050b08_4_k_cu_36e3de104cuda3std3__45__cpo3endE,(_ZN34_INTERNAL_6c050b08_4_k_cu_36e3de104cuda3std6ranges3__45__cpo3endE - _ZN34_INTERNAL_6c050b08_4_k_cu_36e3de104cuda3std3__45__cpo3endE)
_ZN34_INTERNAL_6c050b08_4_k_cu_36e3de104cuda3std3__45__cpo3endE:
	.zero		1
	.type		_ZN34_INTERNAL_6c050b08_4_k_cu_36e3de104cuda3std6ranges3__45__cpo3endE,@object
	.size		_ZN34_INTERNAL_6c050b08_4_k_cu_36e3de104cuda3std6ranges3__45__cpo3endE,(_ZN34_INTERNAL_6c050b08_4_k_cu_36e3de106thrust24THRUST_300001_SM_1000_NS12placeholders2_6E - _ZN34_INTERNAL_6c050b08_4_k_cu_36e3de104cuda3std6ranges3__45__cpo3endE)
_ZN34_INTERNAL_6c050b08_4_k_cu_36e3de104cuda3std6ranges3__45__cpo3endE:
	.zero		1
	.type		_ZN34_INTERNAL_6c050b08_4_k_cu_36e3de106thrust24THRUST_300001_SM_1000_NS12placeholders2_6E,@object
	.size		_ZN34_INTERNAL_6c050b08_4_k_cu_36e3de106thrust24THRUST_300001_SM_1000_NS12placeholders2_6E,(_ZN34_INTERNAL_6c050b08_4_k_cu_36e3de104cuda3std3__45__cpo4rendE - _ZN34_INTERNAL_6c050b08_4_k_cu_36e3de106thrust24THRUST_300001_SM_1000_NS12placeholders2_6E)
_ZN34_INTERNAL_6c050b08_4_k_cu_36e3de106thrust24THRUST_300001_SM_1000_NS12placeholders2_6E:
	.zero		1
	.type		_ZN34_INTERNAL_6c050b08_4_k_cu_36e3de104cuda3std3__45__cpo4rendE,@object
	.size		_ZN34_INTERNAL_6c050b08_4_k_cu_36e3de104cuda3std3__45__cpo4rendE,(_ZN34_INTERNAL_6c050b08_4_k_cu_36e3de104cuda3std6ranges3__45__cpo9iter_swapE - _ZN34_INTERNAL_6c050b08_4_k_cu_36e3de104cuda3std3__45__cpo4rendE)
_ZN34_INTERNAL_6c050b08_4_k_cu_36e3de104cuda3std3__45__cpo4rendE:
	.zero		1
	.type		_ZN34_INTERNAL_6c050b08_4_k_cu_36e3de104cuda3std6ranges3__45__cpo9iter_swapE,@object
	.size		_ZN34_INTERNAL_6c050b08_4_k_cu_36e3de104cuda3std6ranges3__45__cpo9iter_swapE,(_ZN34_INTERNAL_6c050b08_4_k_cu_36e3de104cuda3std3__48unexpectE - _ZN34_INTERNAL_6c050b08_4_k_cu_36e3de104cuda3std6ranges3__45__cpo9iter_swapE)
_ZN34_INTERNAL_6c050b08_4_k_cu_36e3de104cuda3std6ranges3__45__cpo9iter_swapE:
	.zero		1
	.type		_ZN34_INTERNAL_6c050b08_4_k_cu_36e3de104cuda3std3__48unexpectE,@object
	.size		_ZN34_INTERNAL_6c050b08_4_k_cu_36e3de104cuda3std3__48unexpectE,(_ZN34_INTERNAL_6c050b08_4_k_cu_36e3de106thrust24THRUST_300001_SM_1000_NS8cuda_cub3parE - _ZN34_INTERNAL_6c050b08_4_k_cu_36e3de104cuda3std3__48unexpectE)
_ZN34_INTERNAL_6c050b08_4_k_cu_36e3de104cuda3std3__48unexpectE:
	.zero		1
	.type		_ZN34_INTERNAL_6c050b08_4_k_cu_36e3de106thrust24THRUST_300001_SM_1000_NS8cuda_cub3parE,@object
	.size		_ZN34_INTERNAL_6c050b08_4_k_cu_36e3de106thrust24THRUST_300001_SM_1000_NS8cuda_cub3parE,(_ZN34_INTERNAL_6c050b08_4_k_cu_36e3de106thrust24THRUST_300001_SM_1000_NS12placeholders2_4E - _ZN34_INTERNAL_6c050b08_4_k_cu_36e3de106thrust24THRUST_300001_SM_1000_NS8cuda_cub3parE)
_ZN34_INTERNAL_6c050b08_4_k_cu_36e3de106thrust24THRUST_300001_SM_1000_NS8cuda_cub3parE:
	.zero		1
	.type		_ZN34_INTERNAL_6c050b08_4_k_cu_36e3de106thrust24THRUST_300001_SM_1000_NS12placeholders2_4E,@object
	.size		_ZN34_INTERNAL_6c050b08_4_k_cu_36e3de106thrust24THRUST_300001_SM_1000_NS12placeholders2_4E,(_ZN34_INTERNAL_6c050b08_4_k_cu_36e3de104cuda3std3__45__cpo4cendE - _ZN34_INTERNAL_6c050b08_4_k_cu_36e3de106thrust24THRUST_300001_SM_1000_NS12placeholders2_4E)
_ZN34_INTERNAL_6c050b08_4_k_cu_36e3de106thrust24THRUST_300001_SM_1000_NS12placeholders2_4E:
	.zero		1
	.type		_ZN34_INTERNAL_6c050b08_4_k_cu_36e3de104cuda3std3__45__cpo4cendE,@object
	.size		_ZN34_INTERNAL_6c050b08_4_k_cu_36e3de104cuda3std3__45__cpo4cendE,(_ZN34_INTERNAL_6c050b08_4_k_cu_36e3de104cuda3std6ranges3__45__cpo4cendE - _ZN34_INTERNAL_6c050b08_4_k_cu_36e3de104cuda3std3__45__cpo4cendE)
_ZN34_INTERNAL_6c050b08_4_k_cu_36e3de104cuda3std3__45__cpo4cendE:
	.zero		1
	.type		_ZN34_INTERNAL_6c050b08_4_k_cu_36e3de104cuda3std6ranges3__45__cpo4cendE,@object
	.size		_ZN34_INTERNAL_6c050b08_4_k_cu_36e3de104cuda3std6ranges3__45__cpo4cendE,(_ZN34_INTERNAL_6c050b08_4_k_cu_36e3de104cuda3std3__420unreachable_sentinelE - _ZN34_INTERNAL_6c050b08_4_k_cu_36e3de104cuda3std6ranges3__45__cpo4cendE)
_ZN34_INTERNAL_6c050b08_4_k_cu_36e3de104cuda3std6ranges3__45__cpo4cendE:
	.zero		1
	.type		_ZN34_INTERNAL_6c050b08_4_k_cu_36e3de104cuda3std3__420unreachable_sentinelE,@object
	.size		_ZN34_INTERNAL_6c050b08_4_k_cu_36e3de104cuda3std3__420unreachable_sentinelE,(_ZN34_INTERNAL_6c050b08_4_k_cu_36e3de104cuda3std6ranges3__45__cpo5ssizeE - _ZN34_INTERNAL_6c050b08_4_k_cu_36e3de104cuda3std3__420unreachable_sentinelE)
_ZN34_INTERNAL_6c050b08_4_k_cu_36e3de104cuda3std3__420unreachable_sentinelE:
	.zero		1
	.type		_ZN34_INTERNAL_6c050b08_4_k_cu_36e3de104cuda3std6ranges3__45__cpo5ssizeE,@object
	.size		_ZN34_INTERNAL_6c050b08_4_k_cu_36e3de104cuda3std6ranges3__45__cpo5ssizeE,(_ZN34_INTERNAL_6c050b08_4_k_cu_36e3de106thrust24THRUST_300001_SM_1000_NS12placeholders2_8E - _ZN34_INTERNAL_6c050b08_4_k_cu_36e3de104cuda3std6ranges3__45__cpo5ssizeE)
_ZN34_INTERNAL_6c050b08_4_k_cu_36e3de104cuda3std6ranges3__45__cpo5ssizeE:
	.zero		1
	.type		_ZN34_INTERNAL_6c050b08_4_k_cu_36e3de106thrust24THRUST_300001_SM_1000_NS12placeholders2_8E,@object
	.size		_ZN34_INTERNAL_6c050b08_4_k_cu_36e3de106thrust24THRUST_300001_SM_1000_NS12placeholders2_8E,(_ZN34_INTERNAL_6c050b08_4_k_cu_36e3de104cuda3std3__45__cpo5crendE - _ZN34_INTERNAL_6c050b08_4_k_cu_36e3de106thrust24THRUST_300001_SM_1000_NS12placeholders2_8E)
_ZN34_INTERNAL_6c050b08_4_k_cu_36e3de106thrust24THRUST_300001_SM_1000_NS12placeholders2_8E:
	.zero		1
	.type		_ZN34_INTERNAL_6c050b08_4_k_cu_36e3de104cuda3std3__45__cpo5crendE,@object
	.size		_ZN34_INTERNAL_6c050b08_4_k_cu_36e3de104cuda3std3__45__cpo5crendE,(_ZN34_INTERNAL_6c050b08_4_k_cu_36e3de104cuda3std6ranges3__45__cpo4prevE - _ZN34_INTERNAL_6c050b08_4_k_cu_36e3de104cuda3std3__45__cpo5crendE)
_ZN34_INTERNAL_6c050b08_4_k_cu_36e3de104cuda3std3__45__cpo5crendE:
	.zero		1
	.type		_ZN34_INTERNAL_6c050b08_4_k_cu_36e3de104cuda3std6ranges3__45__cpo4prevE,@object
	.size		_ZN34_INTERNAL_6c050b08_4_k_cu_36e3de104cuda3std6ranges3__45__cpo4prevE,(_ZN34_INTERNAL_6c050b08_4_k_cu_36e3de104cuda3std6ranges3__45__cpo9iter_moveE - _ZN34_INTERNAL_6c050b08_4_k_cu_36e3de104cuda3std6ranges3__45__cpo4prevE)
_ZN34_INTERNAL_6c050b08_4_k_cu_36e3de104cuda3std6ranges3__45__cpo4prevE:
	.zero		1
	.type		_ZN34_INTERNAL_6c050b08_4_k_cu_36e3de104cuda3std6ranges3__45__cpo9iter_moveE,@object
	.size		_ZN34_INTERNAL_6c050b08_4_k_cu_36e3de104cuda3std6ranges3__45__cpo9iter_moveE,(_ZN34_INTERNAL_6c050b08_4_k_cu_36e3de106thrust24THRUST_300001_SM_1000_NS6system6detail10sequential3seqE - _ZN34_INTERNAL_6c050b08_4_k_cu_36e3de104cuda3std6ranges3__45__cpo9iter_moveE)
_ZN34_INTERNAL_6c050b08_4_k_cu_36e3de104cuda3std6ranges3__45__cpo9iter_moveE:
	.zero		1
	.type		_ZN34_INTERNAL_6c050b08_4_k_cu_36e3de106thrust24THRUST_300001_SM_1000_NS6system6detail10sequential3seqE,@object
	.size		_ZN34_INTERNAL_6c050b08_4_k_cu_36e3de106thrust24THRUST_300001_SM_1000_NS6system6detail10sequential3seqE,(.L_31 - _ZN34_INTERNAL_6c050b08_4_k_cu_36e3de106thrust24THRUST_300001_SM_1000_NS6system6detail10sequential3seqE)
_ZN34_INTERNAL_6c050b08_4_k_cu_36e3de106thrust24THRUST_300001_SM_1000_NS6system6detail10sequential3seqE:
	.zero		1
.L_31:


//--------------------- .nv.constant0._ZN3cub18CUB_300001_SM_10006detail11EmptyKernelIvEEvv --------------------------
	.section	.nv.constant0._ZN3cub18CUB_300001_SM_10006detail11EmptyKernelIvEEvv,"a",@progbits
	.sectionflags	@""
	.align	4
.nv.constant0._ZN3cub18CUB_300001_SM_10006detail11EmptyKernelIvEEvv:
	.zero		896


//--------------------- .nv.constant0._Z6kernelP11data_structi --------------------------
	.section	.nv.constant0._Z6kernelP11data_structi,"a",@progbits
	.sectionflags	@""
	.align	4
.nv.constant0._Z6kernelP11data_structi:
	.zero		908


//--------------------- SYMBOLS --------------------------

	.type		.nv.reservedSmem.offset0,@object
	.size		.nv.reservedSmem.offset0,0x4
	.type		vprintf,@function
